	.headerflags	@"EF_CUDA_TEXMODE_UNIFIED EF_CUDA_64BIT_ADDRESS EF_CUDA_ACCELERATORS EF_CUDA_SM90 EF_CUDA_VIRTUAL_SM(EF_CUDA_SM90)"
	.elftype	@"ET_EXEC"


//--------------------- .nv.info                  --------------------------
	.section	.nv.info,"",@"SHT_CUDA_INFO"
	.align	4


	//----- nvinfo : EIATTR_REGCOUNT
	.align		4
        /*0000*/ 	.byte	0x04, 0x2f
        /*0002*/ 	.short	(.L_1 - .L_0)
	.align		4
.L_0:
        /*0004*/ 	.word	index@(triton_poi_fused_add_convolution_native_batch_norm_backward_44)
        /*0008*/ 	.word	0x0000001a


	//----- nvinfo : EIATTR_MIN_STACK_SIZE
	.align		4
.L_1:
        /*000c*/ 	.byte	0x04, 0x12
        /*000e*/ 	.short	(.L_3 - .L_2)
	.align		4
.L_2:
        /*0010*/ 	.word	index@(triton_poi_fused_add_convolution_native_batch_norm_backward_44)
        /*0014*/ 	.word	0x00000000


	//----- nvinfo : EIATTR_FRAME_SIZE
	.align		4
.L_3:
        /*0018*/ 	.byte	0x04, 0x11
        /*001a*/ 	.short	(.L_5 - .L_4)
	.align		4
.L_4:
        /*001c*/ 	.word	index@(triton_poi_fused_add_convolution_native_batch_norm_backward_44)
        /*0020*/ 	.word	0x00000000


	//----- nvinfo : EIATTR_MIN_STACK_SIZE
	.align		4
.L_5:
        /*0024*/ 	.byte	0x04, 0x12
        /*0026*/ 	.short	(.L_7 - .L_6)
	.align		4
.L_6:
        /*0028*/ 	.word	index@(triton_poi_fused_add_convolution_native_batch_norm_backward_44)
        /*002c*/ 	.word	0x00000000
.L_7:


//--------------------- .nv.info.triton_poi_fused_add_convolution_native_batch_norm_backward_44 --------------------------
	.section	.nv.info.triton_poi_fused_add_convolution_native_batch_norm_backward_44,"",@"SHT_CUDA_INFO"
	.sectionflags	@""
	.align	4


	//----- nvinfo : EIATTR_CUDA_API_VERSION
	.align		4
        /*0000*/ 	.byte	0x04, 0x37
        /*0002*/ 	.short	(.L_9 - .L_8)
.L_8:
        /*0004*/ 	.word	0x0000007c


	//----- nvinfo : EIATTR_KPARAM_INFO
	.align		4
.L_9:
        /*0008*/ 	.byte	0x04, 0x17
        /*000a*/ 	.short	(.L_11 - .L_10)
.L_10:
        /*000c*/ 	.word	0x00000000
        /*0010*/ 	.short	0x0006
        /*0012*/ 	.short	0x0030
        /*0014*/ 	.byte	0x00, 0xf0, 0x11, 0x00


	//----- nvinfo : EIATTR_KPARAM_INFO
	.align		4
.L_11:
        /*0018*/ 	.byte	0x04, 0x17
        /*001a*/ 	.short	(.L_13 - .L_12)
.L_12:
        /*001c*/ 	.word	0x00000000
        /*0020*/ 	.short	0x0005
        /*0022*/ 	.short	0x0028
        /*0024*/ 	.byte	0x00, 0xf4, 0x21, 0x00


	//----- nvinfo : EIATTR_KPARAM_INFO
	.align		4
.L_13:
        /*0028*/ 	.byte	0x04, 0x17
        /*002a*/ 	.short	(.L_15 - .L_14)
.L_14:
        /*002c*/ 	.word	0x00000000
        /*0030*/ 	.short	0x0004
        /*0032*/ 	.short	0x0020
        /*0034*/ 	.byte	0x00, 0xf4, 0x21, 0x00


	//----- nvinfo : EIATTR_KPARAM_INFO
	.align		4
.L_15:
        /*0038*/ 	.byte	0x04, 0x17
        /*003a*/ 	.short	(.L_17 - .L_16)
.L_16:
        /*003c*/ 	.word	0x00000000
        /*0040*/ 	.short	0x0003
        /*0042*/ 	.short	0x0018
        /*0044*/ 	.byte	0x00, 0xf4, 0x21, 0x00


	//----- nvinfo : EIATTR_KPARAM_INFO
	.align		4
.L_17:
        /*0048*/ 	.byte	0x04, 0x17
        /*004a*/ 	.short	(.L_19 - .L_18)
.L_18:
        /*004c*/ 	.word	0x00000000
        /*0050*/ 	.short	0x0002
        /*0052*/ 	.short	0x0010
        /*0054*/ 	.byte	0x00, 0xf4, 0x21, 0x00


	//----- nvinfo : EIATTR_KPARAM_INFO
	.align		4
.L_19:
        /*0058*/ 	.byte	0x04, 0x17
        /*005a*/ 	.short	(.L_21 - .L_20)
.L_20:
        /*005c*/ 	.word	0x00000000
        /*0060*/ 	.short	0x0001
        /*0062*/ 	.short	0x0008
        /*0064*/ 	.byte	0x00, 0xf4, 0x21, 0x00


	//----- nvinfo : EIATTR_KPARAM_INFO
	.align		4
.L_21:
        /*0068*/ 	.byte	0x04, 0x17
        /*006a*/ 	.short	(.L_23 - .L_22)
.L_22:
        /*006c*/ 	.word	0x00000000
        /*0070*/ 	.short	0x0000
        /*0072*/ 	.short	0x0000
        /*0074*/ 	.byte	0x00, 0xf4, 0x21, 0x00


	//----- nvinfo : EIATTR_SPARSE_MMA_MASK
	.align		4
.L_23:
        /*0078*/ 	.byte	0x03, 0x50
        /*007a*/ 	.short	0x0000


	//----- nvinfo : EIATTR_MAXREG_COUNT
	.align		4
        /*007c*/ 	.byte	0x03, 0x1b
        /*007e*/ 	.short	0x00ff


	//----- nvinfo : EIATTR_EXIT_INSTR_OFFSETS
	.align		4
        /*0080*/ 	.byte	0x04, 0x1c
        /*0082*/ 	.short	(.L_25 - .L_24)


	//   ....[0]....
.L_24:
        /*0084*/ 	.word	0x00000310


	//   ....[1]....
        /*0088*/ 	.word	0x00000330


	//----- nvinfo : EIATTR_REQNTID
	.align		4
.L_25:
        /*008c*/ 	.byte	0x04, 0x10
        /*008e*/ 	.short	(.L_27 - .L_26)
.L_26:
        /*0090*/ 	.word	0x00000080
        /*0094*/ 	.word	0x00000001
        /*0098*/ 	.word	0x00000001


	//----- nvinfo : EIATTR_CBANK_PARAM_SIZE
	.align		4
.L_27:
        /*009c*/ 	.byte	0x03, 0x19
        /*009e*/ 	.short	0x0034


	//----- nvinfo : EIATTR_PARAM_CBANK
	.align		4
        /*00a0*/ 	.byte	0x04, 0x0a
        /*00a2*/ 	.short	(.L_29 - .L_28)
	.align		4
.L_28:
        /*00a4*/ 	.word	index@(.nv.constant0.triton_poi_fused_add_convolution_native_batch_norm_backward_44)
        /*00a8*/ 	.short	0x0210
        /*00aa*/ 	.short	0x0034


	//----- nvinfo : EIATTR_SW_WAR
	.align		4
.L_29:
        /*00ac*/ 	.byte	0x04, 0x36
        /*00ae*/ 	.short	(.L_31 - .L_30)
.L_30:
        /*00b0*/ 	.word	0x00000008
.L_31:


//--------------------- .nv.callgraph             --------------------------
	.section	.nv.callgraph,"",@"SHT_CUDA_CALLGRAPH"
	.align	4
	.sectionentsize	8
	.align		4
        /*0000*/ 	.word	0x00000000
	.align		4
        /*0004*/ 	.word	0xffffffff
	.align		4
        /*0008*/ 	.word	0x00000000
	.align		4
        /*000c*/ 	.word	0xfffffffe
	.align		4
        /*0010*/ 	.word	0x00000000
	.align		4
        /*0014*/ 	.word	0xfffffffd
	.align		4
        /*0018*/ 	.word	0x00000000
	.align		4
        /*001c*/ 	.word	0xfffffffc


//--------------------- .text.triton_poi_fused_add_convolution_native_batch_norm_backward_44 --------------------------
	.section	.text.triton_poi_fused_add_convolution_native_batch_norm_backward_44,"ax",@progbits
	.align	128
        .global         triton_poi_fused_add_convolution_native_batch_norm_backward_44
        .type           triton_poi_fused_add_convolution_native_batch_norm_backward_44,@function
        .size           triton_poi_fused_add_convolution_native_batch_norm_backward_44,(.L_x_1 - triton_poi_fused_add_convolution_native_batch_norm_backward_44)
        .other          triton_poi_fused_add_convolution_native_batch_norm_backward_44,@"STO_CUDA_ENTRY STV_DEFAULT"
triton_poi_fused_add_convolution_native_batch_norm_backward_44:
.text.triton_poi_fused_add_convolution_native_batch_norm_backward_44:
[----:B------:R-:W0:Y:S01]  /*0000*/  LDC R1, c[0x0][0x28] ;  /* 0x00000a00ff017b82 */ /* 0x000e220000000800 */
[----:B------:R-:W1:Y:S07]  /*0010*/  S2R R0, SR_TID.X ;  /* 0x0000000000007919 */ /* 0x000e6e0000002100 */
[----:B------:R-:W2:Y:S01]  /*0020*/  LDC.64 R14, c[0x0][0x218] ;  /* 0x00008600ff0e7b82 */ /* 0x000ea20000000a00 */
[----:B------:R-:W-:Y:S01]  /*0030*/  CS2R R16, SRZ ;  /* 0x0000000000107805 */ /* 0x000fe2000001ff00 */
[----:B------:R-:W-:Y:S01]  /*0040*/  ULDC.64 UR4, c[0x0][0x208] ;  /* 0x0000820000047ab9 */ /* 0x000fe20000000a00 */
[----:B------:R-:W3:Y:S05]  /*0050*/  S2R R5, SR_CTAID.X ;  /* 0x0000000000057919 */ /* 0x000eea0000002500 */
[----:B------:R-:W4:Y:S08]  /*0060*/  LDC.64 R12, c[0x0][0x210] ;  /* 0x00008400ff0c7b82 */ /* 0x000f300000000a00 */
[----:B------:R-:W5:Y:S08]  /*0070*/  LDC.64 R8, c[0x0][0x220] ;  /* 0x00008800ff087b82 */ /* 0x000f700000000a00 */
[----:B------:R-:W2:Y:S01]  /*0080*/  LDC.64 R10, c[0x0][0x228] ;  /* 0x00008a00ff0a7b82 */ /* 0x000ea20000000a00 */
[----:B-1----:R-:W-:-:S07]  /*0090*/  SHF.L.U32 R0, R0, 0x1, RZ ;  /* 0x0000000100007819 */ /* 0x002fce00000006ff */
[----:B------:R-:W1:Y:S01]  /*00a0*/  LDC.64 R6, c[0x0][0x230] ;  /* 0x00008c00ff067b82 */ /* 0x000e620000000a00 */
[----:B---3--:R-:W-:Y:S02]  /*00b0*/  SHF.R.S32.HI R3, RZ, 0x17, R5 ;  /* 0x00000017ff037819 */ /* 0x008fe40000011405 */
[----:B------:R-:W-:Y:S02]  /*00c0*/  LOP3.LUT R0, R0, 0xfe, RZ, 0xc0, !PT ;  /* 0x000000fe00007812 */ /* 0x000fe400078ec0ff */
[----:B------:R-:W-:Y:S02]  /*00d0*/  SGXT R3, R3, 0x1 ;  /* 0x000000010303781a */ /* 0x000fe40000000200 */
[----:B------:R-:W-:Y:S02]  /*00e0*/  LEA R0, R5, R0, 0x8 ;  /* 0x0000000005007211 */ /* 0x000fe400078e40ff */
[----:B------:R-:W-:Y:S02]  /*00f0*/  CS2R R4, SRZ ;  /* 0x0000000000047805 */ /* 0x000fe4000001ff00 */
[----:B------:R-:W-:Y:S01]  /*0100*/  LEA.HI R3, R3, R0, RZ, 0x4 ;  /* 0x0000000003037211 */ /* 0x000fe200078f20ff */
[C---:B----4-:R-:W-:Y:S01]  /*0110*/  IMAD.WIDE R12, R0.reuse, 0x4, R12 ;  /* 0x00000004000c7825 */ /* 0x050fe200078e020c */
[----:B------:R-:W-:-:S02]  /*0120*/  ISETP.GE.AND P0, PT, R0, 0x100, PT ;  /* 0x000001000000780c */ /* 0x000fc40003f06270 */
[----:B------:R-:W-:Y:S01]  /*0130*/  SHF.R.S32.HI R3, RZ, 0x4, R3 ;  /* 0x00000004ff037819 */ /* 0x000fe20000011403 */
[----:B-----5:R-:W-:-:S03]  /*0140*/  IMAD.WIDE R8, R0, 0x4, R8 ;  /* 0x0000000400087825 */ /* 0x020fc600078e0208 */
[----:B------:R-:W-:-:S04]  /*0150*/  LEA.HI R2, R3, R3, RZ, 0x2 ;  /* 0x0000000303027211 */ /* 0x000fc800078f10ff */
[----:B------:R-:W-:Y:S02]  /*0160*/  LOP3.LUT R2, R2, 0xfffffffc, RZ, 0xc0, !PT ;  /* 0xfffffffc02027812 */ /* 0x000fe400078ec0ff */
[----:B------:R-:W-:Y:S01]  /*0170*/  CS2R R20, SRZ ;  /* 0x0000000000147805 */ /* 0x000fe2000001ff00 */
[----:B------:R-:W3:Y:S01]  /*0180*/  @!P0 LDG.E.64 R4, desc[UR4][R12.64] ;  /* 0x000000040c048981 */ /* 0x000ee2000c1e1b00 */
[----:B------:R-:W-:Y:S02]  /*0190*/  IADD3 R19, R3, -R2, RZ ;  /* 0x8000000203137210 */ /* 0x000fe40007ffe0ff */
[----:B------:R-:W-:-:S03]  /*01a0*/  CS2R R2, SRZ ;  /* 0x0000000000027805 */ /* 0x000fc6000001ff00 */
[----:B--2---:R-:W-:-:S03]  /*01b0*/  IMAD.WIDE R14, R19, 0x4, R14 ;  /* 0x00000004130e7825 */ /* 0x004fc600078e020e */
[----:B------:R-:W2:Y:S04]  /*01c0*/  @!P0 LDG.E.64 R2, desc[UR4][R8.64] ;  /* 0x0000000408028981 */ /* 0x000ea8000c1e1b00 */
[----:B------:R-:W3:Y:S01]  /*01d0*/  @!P0 LDG.E.EL R17, desc[UR4][R14.64] ;  /* 0x000000040e118981 */ /* 0x000ee2000c2e1900 */
[----:B0-----:R-:W-:-:S03]  /*01e0*/  IMAD.WIDE R10, R19, 0x4, R10 ;  /* 0x00000004130a7825 */ /* 0x001fc600078e020a */
[----:B------:R-:W4:Y:S01]  /*01f0*/  @!P0 LDG.E.EL R16, desc[UR4][R14.64] ;  /* 0x000000040e108981 */ /* 0x000f22000c2e1900 */
[----:B------:R-:W-:-:S03]  /*0200*/  CS2R R22, SRZ ;  /* 0x0000000000167805 */ /* 0x000fc6000001ff00 */
[----:B------:R-:W5:Y:S01]  /*0210*/  @!P0 LDG.E.EL R20, desc[UR4][R10.64] ;  /* 0x000000040a148981 */ /* 0x000f62000c2e1900 */
[----:B-1----:R-:W-:Y:S02]  /*0220*/  IMAD.WIDE R18, R19, 0x4, R6 ;  /* 0x0000000413127825 */ /* 0x002fe400078e0206 */
[----:B------:R-:W0:Y:S01]  /*0230*/  LDC.64 R6, c[0x0][0x238] ;  /* 0x00008e00ff067b82 */ /* 0x000e220000000a00 */
[----:B------:R-:W5:Y:S04]  /*0240*/  @!P0 LDG.E.EL R21, desc[UR4][R10.64] ;  /* 0x000000040a158981 */ /* 0x000f68000c2e1900 */
[----:B------:R-:W5:Y:S04]  /*0250*/  @!P0 LDG.E.EL R23, desc[UR4][R18.64] ;  /* 0x0000000412178981 */ /* 0x000f68000c2e1900 */
[----:B------:R-:W5:Y:S01]  /*0260*/  @!P0 LDG.E.EL R22, desc[UR4][R18.64] ;  /* 0x0000000412168981 */ /* 0x000f62000c2e1900 */
[----:B0-----:R-:W-:-:S04]  /*0270*/  IMAD.WIDE R6, R0, 0x4, R6 ;  /* 0x0000000400067825 */ /* 0x001fc800078e0206 */
[----:B---3--:R-:W-:Y:S01]  /*0280*/  FADD R17, R17, R4 ;  /* 0x0000000411117221 */ /* 0x008fe20000000000 */
[----:B----4-:R-:W-:-:S03]  /*0290*/  FADD R16, R16, R5 ;  /* 0x0000000510107221 */ /* 0x010fc60000000000 */
[----:B--2---:R-:W-:Y:S01]  /*02a0*/  FADD R17, R17, R2 ;  /* 0x0000000211117221 */ /* 0x004fe20000000000 */
[----:B------:R-:W-:-:S03]  /*02b0*/  FADD R16, R16, R3 ;  /* 0x0000000310107221 */ /* 0x000fc60000000000 */
[----:B-----5:R-:W-:Y:S01]  /*02c0*/  FADD R20, R17, -R20 ;  /* 0x8000001411147221 */ /* 0x020fe20000000000 */
[----:B------:R-:W-:-:S05]  /*02d0*/  FADD R21, R16, -R21 ;  /* 0x8000001510157221 */ /* 0x000fca0000000000 */
[----:B------:R0:W-:Y:S01]  /*02e0*/  @!P0 STG.E.64 desc[UR4][R12.64], R20 ;  /* 0x000000140c008986 */ /* 0x0001e2000c101b04 */
[----:B------:R-:W-:Y:S01]  /*02f0*/  FADD R2, -R23, R2 ;  /* 0x0000000217027221 */ /* 0x000fe20000000100 */
[----:B------:R-:W-:Y:S01]  /*0300*/  FADD R3, -R22, R3 ;  /* 0x0000000316037221 */ /* 0x000fe20000000100 */
[----:B0-----:R-:W-:Y:S06]  /*0310*/  @P0 EXIT ;  /* 0x000000000000094d */ /* 0x001fec0003800000 */
[----:B------:R-:W-:Y:S01]  /*0320*/  STG.E.64 desc[UR4][R6.64], R2 ;  /* 0x0000000206007986 */ /* 0x000fe2000c101b04 */
[----:B------:R-:W-:Y:S05]  /*0330*/  EXIT ;  /* 0x000000000000794d */ /* 0x000fea0003800000 */
.L_x_0:
[----:B------:R-:W-:-:S00]  /*0340*/  BRA `(.L_x_0) ;  /* 0xfffffffc00fc7947 */ /* 0x000fc0000383ffff */
[----:B------:R-:W-:-:S00]  /*0350*/  NOP ;  /* 0x0000000000007918 */ /* 0x000fc00000000000 */
        /* <DEDUP_REMOVED lines=10> */
.L_x_1:


//--------------------- .nv.constant0.triton_poi_fused_add_convolution_native_batch_norm_backward_44 --------------------------
	.section	.nv.constant0.triton_poi_fused_add_convolution_native_batch_norm_backward_44,"a",@progbits
	.sectionflags	@""
	.align	4
.nv.constant0.triton_poi_fused_add_convolution_native_batch_norm_backward_44:
	.zero		580
